	.headerflags	@"EF_CUDA_TEXMODE_UNIFIED EF_CUDA_64BIT_ADDRESS EF_CUDA_ACCELERATORS EF_CUDA_SM90 EF_CUDA_VIRTUAL_SM(EF_CUDA_SM90)"
	.elftype	@"ET_EXEC"


//--------------------- .nv.info                  --------------------------
	.section	.nv.info,"",@"SHT_CUDA_INFO"
	.align	4


	//----- nvinfo : EIATTR_REGCOUNT
	.align		4
        /*0000*/ 	.byte	0x04, 0x2f
        /*0002*/ 	.short	(.L_1 - .L_0)
	.align		4
.L_0:
        /*0004*/ 	.word	index@(triton_poi_fused_cat_48)
        /*0008*/ 	.word	0x0000001a


	//----- nvinfo : EIATTR_MIN_STACK_SIZE
	.align		4
.L_1:
        /*000c*/ 	.byte	0x04, 0x12
        /*000e*/ 	.short	(.L_3 - .L_2)
	.align		4
.L_2:
        /*0010*/ 	.word	index@(triton_poi_fused_cat_48)
        /*0014*/ 	.word	0x00000000


	//----- nvinfo : EIATTR_FRAME_SIZE
	.align		4
.L_3:
        /*0018*/ 	.byte	0x04, 0x11
        /*001a*/ 	.short	(.L_5 - .L_4)
	.align		4
.L_4:
        /*001c*/ 	.word	index@(triton_poi_fused_cat_48)
        /*0020*/ 	.word	0x00000000


	//----- nvinfo : EIATTR_MIN_STACK_SIZE
	.align		4
.L_5:
        /*0024*/ 	.byte	0x04, 0x12
        /*0026*/ 	.short	(.L_7 - .L_6)
	.align		4
.L_6:
        /*0028*/ 	.word	index@(triton_poi_fused_cat_48)
        /*002c*/ 	.word	0x00000000
.L_7:


//--------------------- .nv.info.triton_poi_fused_cat_48 --------------------------
	.section	.nv.info.triton_poi_fused_cat_48,"",@"SHT_CUDA_INFO"
	.sectionflags	@""
	.align	4


	//----- nvinfo : EIATTR_CUDA_API_VERSION
	.align		4
        /*0000*/ 	.byte	0x04, 0x37
        /*0002*/ 	.short	(.L_9 - .L_8)
.L_8:
        /*0004*/ 	.word	0x0000007c


	//----- nvinfo : EIATTR_KPARAM_INFO
	.align		4
.L_9:
        /*0008*/ 	.byte	0x04, 0x17
        /*000a*/ 	.short	(.L_11 - .L_10)
.L_10:
        /*000c*/ 	.word	0x00000000
        /*0010*/ 	.short	0x0003
        /*0012*/ 	.short	0x0014
        /*0014*/ 	.byte	0x00, 0xf0, 0x11, 0x00


	//----- nvinfo : EIATTR_KPARAM_INFO
	.align		4
.L_11:
        /*0018*/ 	.byte	0x04, 0x17
        /*001a*/ 	.short	(.L_13 - .L_12)
.L_12:
        /*001c*/ 	.word	0x00000000
        /*0020*/ 	.short	0x0002
        /*0022*/ 	.short	0x0010
        /*0024*/ 	.byte	0x00, 0xf0, 0x11, 0x00


	//----- nvinfo : EIATTR_KPARAM_INFO
	.align		4
.L_13:
        /*0028*/ 	.byte	0x04, 0x17
        /*002a*/ 	.short	(.L_15 - .L_14)
.L_14:
        /*002c*/ 	.word	0x00000000
        /*0030*/ 	.short	0x0001
        /*0032*/ 	.short	0x0008
        /*0034*/ 	.byte	0x00, 0xf4, 0x21, 0x00


	//----- nvinfo : EIATTR_KPARAM_INFO
	.align		4
.L_15:
        /*0038*/ 	.byte	0x04, 0x17
        /*003a*/ 	.short	(.L_17 - .L_16)
.L_16:
        /*003c*/ 	.word	0x00000000
        /*0040*/ 	.short	0x0000
        /*0042*/ 	.short	0x0000
        /*0044*/ 	.byte	0x00, 0xf4, 0x21, 0x00


	//----- nvinfo : EIATTR_SPARSE_MMA_MASK
	.align		4
.L_17:
        /*0048*/ 	.byte	0x03, 0x50
        /*004a*/ 	.short	0x0000


	//----- nvinfo : EIATTR_MAXREG_COUNT
	.align		4
        /*004c*/ 	.byte	0x03, 0x1b
        /*004e*/ 	.short	0x00ff


	//----- nvinfo : EIATTR_EXIT_INSTR_OFFSETS
	.align		4
        /*0050*/ 	.byte	0x04, 0x1c
        /*0052*/ 	.short	(.L_19 - .L_18)


	//   ....[0]....
.L_18:
        /*0054*/ 	.word	0x000004f0


	//   ....[1]....
        /*0058*/ 	.word	0x00000540


	//----- nvinfo : EIATTR_REQNTID
	.align		4
.L_19:
        /*005c*/ 	.byte	0x04, 0x10
        /*005e*/ 	.short	(.L_21 - .L_20)
.L_20:
        /*0060*/ 	.word	0x00000080
        /*0064*/ 	.word	0x00000001
        /*0068*/ 	.word	0x00000001


	//----- nvinfo : EIATTR_CBANK_PARAM_SIZE
	.align		4
.L_21:
        /*006c*/ 	.byte	0x03, 0x19
        /*006e*/ 	.short	0x0018


	//----- nvinfo : EIATTR_PARAM_CBANK
	.align		4
        /*0070*/ 	.byte	0x04, 0x0a
        /*0072*/ 	.short	(.L_23 - .L_22)
	.align		4
.L_22:
        /*0074*/ 	.word	index@(.nv.constant0.triton_poi_fused_cat_48)
        /*0078*/ 	.short	0x0210
        /*007a*/ 	.short	0x0018


	//----- nvinfo : EIATTR_SW_WAR
	.align		4
.L_23:
        /*007c*/ 	.byte	0x04, 0x36
        /*007e*/ 	.short	(.L_25 - .L_24)
.L_24:
        /*0080*/ 	.word	0x00000008
.L_25:


//--------------------- .nv.callgraph             --------------------------
	.section	.nv.callgraph,"",@"SHT_CUDA_CALLGRAPH"
	.align	4
	.sectionentsize	8
	.align		4
        /*0000*/ 	.word	0x00000000
	.align		4
        /*0004*/ 	.word	0xffffffff
	.align		4
        /*0008*/ 	.word	0x00000000
	.align		4
        /*000c*/ 	.word	0xfffffffe
	.align		4
        /*0010*/ 	.word	0x00000000
	.align		4
        /*0014*/ 	.word	0xfffffffd
	.align		4
        /*0018*/ 	.word	0x00000000
	.align		4
        /*001c*/ 	.word	0xfffffffc


//--------------------- .text.triton_poi_fused_cat_48 --------------------------
	.section	.text.triton_poi_fused_cat_48,"ax",@progbits
	.sectionflags	@"SHF_BARRIERS=1"
	.align	128
        .global         triton_poi_fused_cat_48
        .type           triton_poi_fused_cat_48,@function
        .size           triton_poi_fused_cat_48,(.L_x_1 - triton_poi_fused_cat_48)
        .other          triton_poi_fused_cat_48,@"STO_CUDA_ENTRY STV_DEFAULT"
triton_poi_fused_cat_48:
.text.triton_poi_fused_cat_48:
[----:B------:R-:W0:Y:S02]  /*0000*/  LDC R1, c[0x0][0x28] ;  /* 0x00000a00ff017b82 */ /* 0x000e240000000800 */
[----:B------:R-:W1:Y:S01]  /*0010*/  S2R R3, SR_CTAID.X ;  /* 0x0000000000037919 */ /* 0x000e620000002500 */
[----:B------:R-:W2:Y:S01]  /*0020*/  LDC.64 R8, c[0x0][0x210] ;  /* 0x00008400ff087b82 */ /* 0x000ea20000000a00 */
[----:B------:R-:W-:Y:S02]  /*0030*/  CS2R R4, SRZ ;  /* 0x0000000000047805 */ /* 0x000fe4000001ff00 */
[----:B------:R-:W-:Y:S01]  /*0040*/  CS2R R6, SRZ ;  /* 0x0000000000067805 */ /* 0x000fe2000001ff00 */
[----:B------:R-:W3:Y:S01]  /*0050*/  S2R R18, SR_TID.X ;  /* 0x0000000000127919 */ /* 0x000ee20000002100 */
[----:B------:R-:W-:Y:S01]  /*0060*/  ULDC.64 UR6, c[0x0][0x208] ;  /* 0x0000820000067ab9 */ /* 0x000fe20000000a00 */
[----:B------:R-:W4:Y:S01]  /*0070*/  S2R R17, SR_CTAID.Y ;  /* 0x0000000000117919 */ /* 0x000f220000002600 */
[----:B-1----:R-:W-:Y:S02]  /*0080*/  IMAD.SHL.U32 R3, R3, 0x20, RZ ;  /* 0x0000002003037824 */ /* 0x002fe400078e00ff */
[----:B---3--:R-:W-:Y:S01]  /*0090*/  IMAD.SHL.U32 R16, R18, 0x4, RZ ;  /* 0x0000000412107824 */ /* 0x008fe200078e00ff */
[----:B------:R-:W-:Y:S01]  /*00a0*/  SHF.R.U32.HI R0, RZ, 0x3, R18 ;  /* 0x00000003ff007819 */ /* 0x000fe20000011612 */
[----:B----4-:R-:W-:-:S03]  /*00b0*/  IMAD.SHL.U32 R17, R17, 0x20, RZ ;  /* 0x0000002011117824 */ /* 0x010fc600078e00ff */
[----:B------:R-:W-:Y:S02]  /*00c0*/  LOP3.LUT R11, R3, 0x1c, R16, 0xf8, !PT ;  /* 0x0000001c030b7812 */ /* 0x000fe400078ef810 */
[----:B------:R-:W-:Y:S02]  /*00d0*/  SGXT.U32 R0, R0, 0x4 ;  /* 0x000000040000781a */ /* 0x000fe40000000000 */
[----:B------:R-:W-:Y:S02]  /*00e0*/  ISETP.GE.AND P0, PT, R11, 0xc4, PT ;  /* 0x000000c40b00780c */ /* 0x000fe40003f06270 */
[----:B------:R-:W-:Y:S02]  /*00f0*/  LOP3.LUT R2, R17, R0, RZ, 0xfc, !PT ;  /* 0x0000000011027212 */ /* 0x000fe400078efcff */
[----:B------:R-:W-:Y:S02]  /*0100*/  LOP3.LUT R10, R17, 0x10, R0, 0xfe, !PT ;  /* 0x00000010110a7812 */ /* 0x000fe400078efe00 */
[C---:B------:R-:W-:Y:S01]  /*0110*/  ISETP.LT.AND P1, PT, R2.reuse, 0x2080, !P0 ;  /* 0x000020800200780c */ /* 0x040fe20004721270 */
[--C-:B------:R-:W-:Y:S01]  /*0120*/  IMAD R13, R2, 0xc4, R11.reuse ;  /* 0x000000c4020d7824 */ /* 0x100fe200078e020b */
[C---:B------:R-:W-:Y:S01]  /*0130*/  ISETP.LT.AND P0, PT, R10.reuse, 0x2080, !P0 ;  /* 0x000020800a00780c */ /* 0x040fe20004701270 */
[----:B------:R-:W-:-:S02]  /*0140*/  IMAD R15, R10, 0xc4, R11 ;  /* 0x000000c40a0f7824 */ /* 0x000fc400078e020b */
[----:B--2---:R-:W-:Y:S01]  /*0150*/  IMAD.WIDE R12, R13, 0x4, R8 ;  /* 0x000000040d0c7825 */ /* 0x004fe200078e0208 */
[----:B------:R-:W-:-:S03]  /*0160*/  CS2R R10, SRZ ;  /* 0x00000000000a7805 */ /* 0x000fc6000001ff00 */
[----:B------:R-:W-:Y:S01]  /*0170*/  IMAD.WIDE R14, R15, 0x4, R8 ;  /* 0x000000040f0e7825 */ /* 0x000fe200078e0208 */
[----:B------:R-:W-:-:S03]  /*0180*/  CS2R R8, SRZ ;  /* 0x0000000000087805 */ /* 0x000fc6000001ff00 */
[----:B------:R1:W2:Y:S04]  /*0190*/  @P1 LDG.E.EL.128 R4, desc[UR6][R12.64] ;  /* 0x000000060c041981 */ /* 0x0002a8000c2e1d00 */
[----:B------:R3:W4:Y:S01]  /*01a0*/  @P0 LDG.E.EL.128 R8, desc[UR6][R14.64] ;  /* 0x000000060e080981 */ /* 0x000722000c2e1d00 */
[----:B------:R-:W5:Y:S01]  /*01b0*/  S2UR UR5, SR_CgaCtaId ;  /* 0x00000000000579c3 */ /* 0x000f620000008800 */
[C---:B------:R-:W-:Y:S01]  /*01c0*/  IMAD.SHL.U32 R2, R18.reuse, 0x80, RZ ;  /* 0x0000008012027824 */ /* 0x040fe200078e00ff */
[----:B------:R-:W-:Y:S01]  /*01d0*/  UMOV UR4, 0x400 ;  /* 0x0000040000047882 */ /* 0x000fe20000000000 */
[----:B------:R-:W-:-:S03]  /*01e0*/  IMAD.SHL.U32 R18, R18, 0x2, RZ ;  /* 0x0000000212127824 */ /* 0x000fc600078e00ff */
[----:B------:R-:W-:Y:S02]  /*01f0*/  LOP3.LUT R19, R2, 0x380, RZ, 0xc0, !PT ;  /* 0x0000038002137812 */ /* 0x000fe400078ec0ff */
[----:B------:R-:W-:Y:S02]  /*0200*/  LOP3.LUT R22, R18, 0xf0, RZ, 0xc0, !PT ;  /* 0x000000f012167812 */ /* 0x000fe400078ec0ff */
[C---:B-1----:R-:W-:Y:S02]  /*0210*/  LOP3.LUT R12, R19.reuse, 0x20, RZ, 0xfc, !PT ;  /* 0x00000020130c7812 */ /* 0x042fe400078efcff */
[C---:B------:R-:W-:Y:S02]  /*0220*/  LOP3.LUT R18, R19.reuse, 0x40, RZ, 0xfc, !PT ;  /* 0x0000004013127812 */ /* 0x040fe400078efcff */
[C---:B------:R-:W-:Y:S02]  /*0230*/  LOP3.LUT R2, R19.reuse, R0, RZ, 0xfc, !PT ;  /* 0x0000000013027212 */ /* 0x040fe400078efcff */
[----:B---3--:R-:W-:Y:S01]  /*0240*/  LOP3.LUT R14, R19, 0x60, RZ, 0xfc, !PT ;  /* 0x00000060130e7812 */ /* 0x008fe200078efcff */
[----:B-----5:R-:W-:-:S06]  /*0250*/  UPRMT UR4, UR5, 0x654, UR4 ;  /* 0x0000065405047896 */ /* 0x020fcc0008000004 */
[----:B------:R-:W-:Y:S02]  /*0260*/  LEA.HI R19, R19, UR4, RZ, 0x1f ;  /* 0x0000000413137c11 */ /* 0x000fe4000f8ff8ff */
[----:B------:R-:W-:Y:S02]  /*0270*/  LEA.HI R13, R12, UR4, RZ, 0x1f ;  /* 0x000000040c0d7c11 */ /* 0x000fe4000f8ff8ff */
[----:B------:R-:W-:Y:S01]  /*0280*/  LEA.HI R15, R18, UR4, RZ, 0x1f ;  /* 0x00000004120f7c11 */ /* 0x000fe2000f8ff8ff */
[----:B------:R-:W-:Y:S01]  /*0290*/  IMAD R19, R2, 0x4, R19 ;  /* 0x0000000402137824 */ /* 0x000fe200078e0213 */
[----:B------:R-:W-:Y:S01]  /*02a0*/  LEA.HI R23, R14, UR4, RZ, 0x1f ;  /* 0x000000040e177c11 */ /* 0x000fe2000f8ff8ff */
[C---:B------:R-:W-:Y:S02]  /*02b0*/  IMAD R18, R2.reuse, 0x4, R13 ;  /* 0x0000000402127824 */ /* 0x040fe400078e020d */
[C---:B------:R-:W-:Y:S02]  /*02c0*/  IMAD R21, R2.reuse, 0x4, R15 ;  /* 0x0000000402157824 */ /* 0x040fe400078e020f */
[----:B------:R-:W-:Y:S01]  /*02d0*/  IMAD R20, R2, 0x4, R23 ;  /* 0x0000000402147824 */ /* 0x000fe200078e0217 */
[----:B------:R-:W-:Y:S01]  /*02e0*/  LOP3.LUT R2, R16, 0x1fc, RZ, 0xc0, !PT ;  /* 0x000001fc10027812 */ /* 0x000fe200078ec0ff */
[----:B------:R-:W-:Y:S01]  /*02f0*/  VIADD R13, R22, UR4 ;  /* 0x00000004160d7c36 */ /* 0x000fe20008000000 */
[----:B------:R-:W-:-:S03]  /*0300*/  LOP3.LUT R16, R17, 0x1c, R16, 0xf8, !PT ;  /* 0x0000001c11107812 */ /* 0x000fc600078ef810 */
[----:B------:R-:W-:Y:S01]  /*0310*/  IMAD R13, R2, 0x4, R13 ;  /* 0x00000004020d7824 */ /* 0x000fe200078e020d */
[C---:B------:R-:W-:Y:S01]  /*0320*/  ISETP.GE.AND P0, PT, R16.reuse, 0x2080, PT ;  /* 0x000020801000780c */ /* 0x040fe20003f06270 */
[----:B------:R-:W-:Y:S01]  /*0330*/  IMAD.HI R17, R16, 0x7e07e07f, RZ ;  /* 0x7e07e07f10117827 */ /* 0x000fe200078e02ff */
[----:B--2---:R-:W-:Y:S04]  /*0340*/  STS [R19], R4 ;  /* 0x0000000413007388 */ /* 0x004fe80000000800 */
[----:B------:R1:W-:Y:S04]  /*0350*/  STS [R18+0x80], R5 ;  /* 0x0000800512007388 */ /* 0x0003e80000000800 */
[----:B------:R2:W-:Y:S04]  /*0360*/  STS [R21+0x100], R6 ;  /* 0x0001000615007388 */ /* 0x0005e80000000800 */
[----:B------:R3:W-:Y:S01]  /*0370*/  STS [R20+0x180], R7 ;  /* 0x0001800714007388 */ /* 0x0007e20000000800 */
[----:B-1----:R-:W1:Y:S03]  /*0380*/  LDC.64 R4, c[0x0][0x218] ;  /* 0x00008600ff047b82 */ /* 0x002e660000000a00 */
[----:B----4-:R-:W-:Y:S01]  /*0390*/  STS [R19+0x40], R8 ;  /* 0x0000400813007388 */ /* 0x010fe20000000800 */
[----:B--2---:R-:W-:-:S03]  /*03a0*/  SHF.R.U32.HI R6, RZ, 0x1f, R17 ;  /* 0x0000001fff067819 */ /* 0x004fc60000011611 */
[----:B------:R-:W-:Y:S01]  /*03b0*/  STS [R18+0xc0], R9 ;  /* 0x0000c00912007388 */ /* 0x000fe20000000800 */
[----:B------:R-:W-:-:S03]  /*03c0*/  LEA.HI.SX32 R17, R17, R6, 0x16 ;  /* 0x0000000611117211 */ /* 0x000fc600078fb2ff */
[----:B------:R-:W-:Y:S01]  /*03d0*/  STS [R21+0x140], R10 ;  /* 0x0001400a15007388 */ /* 0x000fe20000000800 */
[----:B---3--:R-:W-:Y:S01]  /*03e0*/  LOP3.LUT R7, R2, 0x200, RZ, 0xfc, !PT ;  /* 0x0000020002077812 */ /* 0x008fe200078efcff */
[----:B------:R-:W-:Y:S02]  /*03f0*/  IMAD R16, R17, -0x820, R16 ;  /* 0xfffff7e011107824 */ /* 0x000fe400078e0210 */
[----:B------:R-:W-:Y:S01]  /*0400*/  STS [R20+0x1c0], R11 ;  /* 0x0001c00b14007388 */ /* 0x000fe20000000800 */
[----:B------:R-:W-:Y:S02]  /*0410*/  LOP3.LUT R6, R3, R0, RZ, 0xfc, !PT ;  /* 0x0000000003067212 */ /* 0x000fe400078efcff */
[----:B------:R-:W-:Y:S01]  /*0420*/  LOP3.LUT R0, R3, 0x10, R0, 0xfe, !PT ;  /* 0x0000001003007812 */ /* 0x000fe200078efe00 */
[----:B------:R-:W-:Y:S01]  /*0430*/  BAR.SYNC.DEFER_BLOCKING 0x0 ;  /* 0x0000000000007b1d */ /* 0x000fe20000010000 */
[----:B------:R-:W-:Y:S01]  /*0440*/  SHF.R.U32.HI R7, RZ, 0x1, R7 ;  /* 0x00000001ff077819 */ /* 0x000fe20000011607 */
[----:B------:R-:W-:Y:S01]  /*0450*/  IMAD R17, R17, 0x63880, R16 ;  /* 0x0006388011117824 */ /* 0x000fe200078e0210 */
[----:B------:R-:W-:-:S02]  /*0460*/  ISETP.LT.AND P1, PT, R6, 0xc4, !P0 ;  /* 0x000000c40600780c */ /* 0x000fc40004721270 */
[----:B------:R-:W-:Y:S02]  /*0470*/  ISETP.LT.AND P0, PT, R0, 0xc4, !P0 ;  /* 0x000000c40000780c */ /* 0x000fe40004701270 */
[----:B------:R-:W-:Y:S01]  /*0480*/  LOP3.LUT R3, R7, 0x1f0, RZ, 0xc0, !PT ;  /* 0x000001f007037812 */ /* 0x000fe200078ec0ff */
[----:B------:R-:W-:-:S04]  /*0490*/  IMAD R7, R6, 0x820, R17 ;  /* 0x0000082006077824 */ /* 0x000fc800078e0211 */
[----:B-1----:R-:W-:-:S04]  /*04a0*/  IMAD.WIDE R6, R7, 0x4, R4 ;  /* 0x0000000407067825 */ /* 0x002fc800078e0204 */
[----:B------:R-:W-:-:S04]  /*04b0*/  VIADD R3, R3, UR4 ;  /* 0x0000000403037c36 */ /* 0x000fc80008000000 */
[----:B------:R-:W-:Y:S01]  /*04c0*/  IMAD R3, R2, 0x4, R3 ;  /* 0x0000000402037824 */ /* 0x000fe200078e0203 */
[----:B------:R-:W1:Y:S04]  /*04d0*/  LDS.128 R12, [R13] ;  /* 0x000000000d0c7984 */ /* 0x000e680000000c00 */
[----:B-1----:R1:W-:Y:S01]  /*04e0*/  @P1 STG.E.128 desc[UR6][R6.64], R12 ;  /* 0x0000000c06001986 */ /* 0x0023e2000c101d06 */
[----:B------:R-:W-:Y:S05]  /*04f0*/  @!P0 EXIT ;  /* 0x000000000000894d */ /* 0x000fea0003800000 */
[----:B------:R-:W0:Y:S01]  /*0500*/  LDS.128 R8, [R3+0x800] ;  /* 0x0008000003087984 */ /* 0x000e220000000c00 */
[----:B------:R-:W-:-:S04]  /*0510*/  IMAD R17, R0, 0x820, R17 ;  /* 0x0000082000117824 */ /* 0x000fc800078e0211 */
[----:B------:R-:W-:-:S05]  /*0520*/  IMAD.WIDE R4, R17, 0x4, R4 ;  /* 0x0000000411047825 */ /* 0x000fca00078e0204 */
[----:B0-----:R-:W-:Y:S01]  /*0530*/  STG.E.128 desc[UR6][R4.64], R8 ;  /* 0x0000000804007986 */ /* 0x001fe2000c101d06 */
[----:B------:R-:W-:Y:S05]  /*0540*/  EXIT ;  /* 0x000000000000794d */ /* 0x000fea0003800000 */
.L_x_0:
[----:B------:R-:W-:-:S00]  /*0550*/  BRA `(.L_x_0) ;  /* 0xfffffffc00fc7947 */ /* 0x000fc0000383ffff */
[----:B------:R-:W-:-:S00]  /*0560*/  NOP ;  /* 0x0000000000007918 */ /* 0x000fc00000000000 */
        /* <DEDUP_REMOVED lines=9> */
.L_x_1:


//--------------------- .nv.shared.triton_poi_fused_cat_48 --------------------------
	.section	.nv.shared.triton_poi_fused_cat_48,"aw",@nobits
	.sectionflags	@""
	.align	16
	.zero		1024


//--------------------- .nv.constant0.triton_poi_fused_cat_48 --------------------------
	.section	.nv.constant0.triton_poi_fused_cat_48,"a",@progbits
	.sectionflags	@""
	.align	4
.nv.constant0.triton_poi_fused_cat_48:
	.zero		552
